//
// Generated by NVIDIA NVVM Compiler
//
// Compiler Build ID: CL-36424714
// Cuda compilation tools, release 13.0, V13.0.88
// Based on NVVM 20.0.0
//

.version 9.0
.target sm_100
.address_size 64

	// .globl	_Z3addPiS_S_
.extern .func  (.param .b32 func_retval0) vprintf
(
	.param .b64 vprintf_param_0,
	.param .b64 vprintf_param_1
)
;
// _ZZ3addPiS_S_E4temp has been demoted
.global .align 1 .b8 $str[8] = {10, 32, 37, 100, 32, 10, 32};

.visible .entry _Z3addPiS_S_(
	.param .u64 .ptr .align 1 _Z3addPiS_S__param_0,
	.param .u64 .ptr .align 1 _Z3addPiS_S__param_1,
	.param .u64 .ptr .align 1 _Z3addPiS_S__param_2
)
{
	.local .align 8 .b8 	__local_depot0[8];
	.reg .b64 	%SP;
	.reg .b64 	%SPL;
	.reg .pred 	%p<2>;
	.reg .b32 	%r<21>;
	.reg .b64 	%rd<14>;
	// demoted variable
	.shared .align 4 .b8 _ZZ3addPiS_S_E4temp[16];
	mov.u64 	%SPL, __local_depot0;
	cvta.local.u64 	%SP, %SPL;
	ld.param.u64 	%rd2, [_Z3addPiS_S__param_0];
	ld.param.u64 	%rd3, [_Z3addPiS_S__param_1];
	ld.param.u64 	%rd1, [_Z3addPiS_S__param_2];
	cvta.to.global.u64 	%rd4, %rd3;
	cvta.to.global.u64 	%rd5, %rd2;
	mov.u32 	%r1, %tid.x;
	mov.u32 	%r2, %ctaid.x;
	mov.u32 	%r3, %ntid.x;
	mad.lo.s32 	%r4, %r2, %r3, %r1;
	mul.wide.s32 	%rd6, %r4, 4;
	add.s64 	%rd7, %rd5, %rd6;
	ld.global.u32 	%r5, [%rd7];
	add.s64 	%rd8, %rd4, %rd6;
	ld.global.u32 	%r6, [%rd8];
	mul.lo.s32 	%r7, %r6, %r5;
	shl.b32 	%r8, %r1, 2;
	mov.u32 	%r9, _ZZ3addPiS_S_E4temp;
	add.s32 	%r10, %r9, %r8;
	st.shared.u32 	[%r10], %r7;
	bar.sync 	0;
	setp.ne.s32 	%p1, %r4, 0;
	@%p1 bra 	$L__BB0_2;
	add.u64 	%rd9, %SP, 0;
	add.u64 	%rd10, %SPL, 0;
	cvta.to.global.u64 	%rd11, %rd1;
	ld.shared.u32 	%r11, [_ZZ3addPiS_S_E4temp];
	ld.shared.u32 	%r12, [_ZZ3addPiS_S_E4temp+4];
	add.s32 	%r13, %r12, %r11;
	ld.shared.u32 	%r14, [_ZZ3addPiS_S_E4temp+8];
	add.s32 	%r15, %r14, %r13;
	ld.shared.u32 	%r16, [_ZZ3addPiS_S_E4temp+12];
	add.s32 	%r17, %r16, %r15;
	st.local.u32 	[%rd10], %r17;
	mov.u64 	%rd12, $str;
	cvta.global.u64 	%rd13, %rd12;
	{ // callseq 0, 0
	.param .b64 param0;
	st.param.b64 	[param0], %rd13;
	.param .b64 param1;
	st.param.b64 	[param1], %rd9;
	.param .b32 retval0;
	call.uni (retval0), 
	vprintf, 
	(
	param0, 
	param1
	);
	ld.param.b32 	%r18, [retval0];
	} // callseq 0
	atom.global.add.u32 	%r20, [%rd11], %r17;
$L__BB0_2:
	ret;

}


// ===== COMPILED SASS (sm_100) =====

	.target	sm_100

	.elftype	@"ET_EXEC"


//--------------------- .note.nv.tkinfo           --------------------------
	.section	.note.nv.tkinfo,"",@"SHT_NOTE"
	.sectionflags	@"SHF_NOTE_NV_TKINFO"
	.tkinfo
        /*0018*/ 	.word	0x00000002
        /*0030*/ 	.string	""
        /*0030*/ 	.string	"ptxas"
        /*0030*/ 	.string	"Cuda compilation tools, release 13.0, V13.0.88"
        /*0030*/ 	.string	"Build cuda_13.0.r13.0/compiler.36424714_0"
        /*0030*/ 	.string	"-arch sm_100 -m 64 "



//--------------------- .note.nv.cuinfo           --------------------------
	.section	.note.nv.cuinfo,"",@"SHT_NOTE"
	.sectionflags	@"SHF_NOTE_NV_CUINFO"
        /*0018*/ 	.short	0x0002
        /*001a*/ 	.short	0x0064
        /*001c*/ 	.short	0x0082
	.zero		2


//--------------------- .nv.info                  --------------------------
	.section	.nv.info,"",@"SHT_CUDA_INFO"
	.align	4


	//----- nvinfo : EIATTR_REGCOUNT
	.align		4
        /*0000*/ 	.byte	0x04, 0x2f
        /*0002*/ 	.short	(.L_2 - .L_1)
	.align		4
.L_1:
        /*0004*/ 	.word	index@(_Z3addPiS_S_)
        /*0008*/ 	.word	0x00000018


	//----- nvinfo : EIATTR_FRAME_SIZE
	.align		4
.L_2:
        /*000c*/ 	.byte	0x04, 0x11
        /*000e*/ 	.short	(.L_4 - .L_3)
	.align		4
.L_3:
        /*0010*/ 	.word	index@(_Z3addPiS_S_)
        /*0014*/ 	.word	0x00000008


	//----- nvinfo : EIATTR_MIN_STACK_SIZE
	.align		4
.L_4:
        /*0018*/ 	.byte	0x04, 0x12
        /*001a*/ 	.short	(.L_6 - .L_5)
	.align		4
.L_5:
        /*001c*/ 	.word	index@(_Z3addPiS_S_)
        /*0020*/ 	.word	0x00000008
.L_6:


//--------------------- .nv.compat                --------------------------
	.section	.nv.compat,"",@"SHT_CUDA_COMPAT_INFO"
	.align	4
        /*0000*/ 	.byte	0x02, 0x09, 0x00, 0x00, 0x02, 0x02, 0x01, 0x00, 0x02, 0x05, 0x05, 0x00, 0x03, 0x07, 0x01, 0x01
        /*0010*/ 	.byte	0x02, 0x03, 0x00, 0x00, 0x02, 0x06, 0x01, 0x00, 0x04, 0x0b, 0x08, 0x00, 0x09, 0x00, 0x00, 0x00
        /*0020*/ 	.byte	0x00, 0x00, 0x00, 0x00


//--------------------- .nv.info._Z3addPiS_S_     --------------------------
	.section	.nv.info._Z3addPiS_S_,"",@"SHT_CUDA_INFO"
	.sectionflags	@""
	.align	4


	//----- nvinfo : EIATTR_CUDA_API_VERSION
	.align		4
        /*0000*/ 	.byte	0x04, 0x37
        /*0002*/ 	.short	(.L_8 - .L_7)
.L_7:
        /*0004*/ 	.word	0x00000082


	//----- nvinfo : EIATTR_KPARAM_INFO
	.align		4
.L_8:
        /*0008*/ 	.byte	0x04, 0x17
        /*000a*/ 	.short	(.L_10 - .L_9)
.L_9:
        /*000c*/ 	.word	0x00000000
        /*0010*/ 	.short	0x0002
        /*0012*/ 	.short	0x0010
        /*0014*/ 	.byte	0x00, 0xf5, 0x21, 0x00


	//----- nvinfo : EIATTR_KPARAM_INFO
	.align		4
.L_10:
        /*0018*/ 	.byte	0x04, 0x17
        /*001a*/ 	.short	(.L_12 - .L_11)
.L_11:
        /*001c*/ 	.word	0x00000000
        /*0020*/ 	.short	0x0001
        /*0022*/ 	.short	0x0008
        /*0024*/ 	.byte	0x00, 0xf5, 0x21, 0x00


	//----- nvinfo : EIATTR_KPARAM_INFO
	.align		4
.L_12:
        /*0028*/ 	.byte	0x04, 0x17
        /*002a*/ 	.short	(.L_14 - .L_13)
.L_13:
        /*002c*/ 	.word	0x00000000
        /*0030*/ 	.short	0x0000
        /*0032*/ 	.short	0x0000
        /*0034*/ 	.byte	0x00, 0xf5, 0x21, 0x00


	//----- nvinfo : EIATTR_SPARSE_MMA_MASK
	.align		4
.L_14:
        /*0038*/ 	.byte	0x03, 0x50
        /*003a*/ 	.short	0x0000


	//----- nvinfo : EIATTR_MAXREG_COUNT
	.align		4
        /*003c*/ 	.byte	0x03, 0x1b
        /*003e*/ 	.short	0x00ff


	//----- nvinfo : EIATTR_NUM_BARRIERS
	.align		4
        /*0040*/ 	.byte	0x02, 0x4c
        /*0042*/ 	.byte	0x01
	.zero		1


	//----- nvinfo : EIATTR_EXTERNS
	.align		4
        /*0044*/ 	.byte	0x04, 0x0f
        /*0046*/ 	.short	(.L_16 - .L_15)


	//   ....[0]....
	.align		4
.L_15:
        /*0048*/ 	.word	index@(vprintf)


	//----- nvinfo : EIATTR_MERCURY_ISA_VERSION
	.align		4
.L_16:
        /*004c*/ 	.byte	0x03, 0x5f
        /*004e*/ 	.short	0x0101


	//----- nvinfo : EIATTR_VRC_CTA_INIT_COUNT
	.align		4
        /*0050*/ 	.byte	0x02, 0x4a
	.zero		1
	.zero		1


	//----- nvinfo : EIATTR_SYSCALL_OFFSETS
	.align		4
        /*0054*/ 	.byte	0x04, 0x46
        /*0056*/ 	.short	(.L_18 - .L_17)


	//   ....[0]....
.L_17:
        /*0058*/ 	.word	0x00000240


	//----- nvinfo : EIATTR_EXIT_INSTR_OFFSETS
	.align		4
.L_18:
        /*005c*/ 	.byte	0x04, 0x1c
        /*005e*/ 	.short	(.L_20 - .L_19)


	//   ....[0]....
.L_19:
        /*0060*/ 	.word	0x00000190


	//   ....[1]....
        /*0064*/ 	.word	0x00000270


	//----- nvinfo : EIATTR_CRS_STACK_SIZE
	.align		4
.L_20:
        /*0068*/ 	.byte	0x04, 0x1e
        /*006a*/ 	.short	(.L_22 - .L_21)
.L_21:
        /*006c*/ 	.word	0x00000000


	//----- nvinfo : EIATTR_CBANK_PARAM_SIZE
	.align		4
.L_22:
        /*0070*/ 	.byte	0x03, 0x19
        /*0072*/ 	.short	0x0018


	//----- nvinfo : EIATTR_PARAM_CBANK
	.align		4
        /*0074*/ 	.byte	0x04, 0x0a
        /*0076*/ 	.short	(.L_24 - .L_23)
	.align		4
.L_23:
        /*0078*/ 	.word	index@(.nv.constant0._Z3addPiS_S_)
        /*007c*/ 	.short	0x0380
        /*007e*/ 	.short	0x0018


	//----- nvinfo : EIATTR_SW_WAR
	.align		4
.L_24:
        /*0080*/ 	.byte	0x04, 0x36
        /*0082*/ 	.short	(.L_26 - .L_25)
.L_25:
        /*0084*/ 	.word	0x00000008
.L_26:


//--------------------- .nv.callgraph             --------------------------
	.section	.nv.callgraph,"",@"SHT_CUDA_CALLGRAPH"
	.align	4
	.sectionentsize	8
	.align		4
        /*0000*/ 	.word	0x00000000
	.align		4
        /*0004*/ 	.word	0xffffffff
	.align		4
        /*0008*/ 	.word	index@(_Z3addPiS_S_)
	.align		4
        /*000c*/ 	.word	index@(vprintf)
	.align		4
        /*0010*/ 	.word	0x00000000
	.align		4
        /*0014*/ 	.word	0xfffffffe
	.align		4
        /*0018*/ 	.word	0x00000000
	.align		4
        /*001c*/ 	.word	0xfffffffd
	.align		4
        /*0020*/ 	.word	0x00000000
	.align		4
        /*0024*/ 	.word	0xfffffffc


//--------------------- .nv.constant4             --------------------------
	.section	.nv.constant4,"a",@progbits
	.align	8
	.align		8
.nv.constant4:
        /*0000*/ 	.dword	vprintf
	.align		8
        /*0008*/ 	.dword	$str


//--------------------- .text._Z3addPiS_S_        --------------------------
	.section	.text._Z3addPiS_S_,"ax",@progbits
	.align	128
        .global         _Z3addPiS_S_
        .type           _Z3addPiS_S_,@function
        .size           _Z3addPiS_S_,(.L_x_2 - _Z3addPiS_S_)
        .other          _Z3addPiS_S_,@"STO_CUDA_ENTRY STV_DEFAULT"
_Z3addPiS_S_:
.text._Z3addPiS_S_:
[----:B------:R-:W0:Y:S01]  /*0000*/  LDC R1, c[0x0][0x37c] ;  /* 0x0000df00ff017b82 */ /* 0x000e220000000800 */
[----:B------:R-:W1:Y:S01]  /*0010*/  S2R R9, SR_TID.X ;  /* 0x0000000000097919 */ /* 0x000e620000002100 */
[----:B------:R-:W2:Y:S06]  /*0020*/  LDCU UR7, c[0x0][0x2fc] ;  /* 0x00005f80ff0777ac */ /* 0x000eac0008000800 */
[----:B------:R-:W1:Y:S01]  /*0030*/  S2UR UR4, SR_CTAID.X ;  /* 0x00000000000479c3 */ /* 0x000e620000002500 */
[----:B0-----:R-:W-:Y:S01]  /*0040*/  VIADD R1, R1, 0xfffffff8 ;  /* 0xfffffff801017836 */ /* 0x001fe20000000000 */
[----:B------:R-:W0:Y:S06]  /*0050*/  LDCU.64 UR36, c[0x0][0x358] ;  /* 0x00006b00ff2477ac */ /* 0x000e2c0008000a00 */
[----:B------:R-:W1:Y:S08]  /*0060*/  LDC R0, c[0x0][0x360] ;  /* 0x0000d800ff007b82 */ /* 0x000e700000000800 */
[----:B------:R-:W3:Y:S08]  /*0070*/  LDC.64 R2, c[0x0][0x380] ;  /* 0x0000e000ff027b82 */ /* 0x000ef00000000a00 */
[----:B------:R-:W4:Y:S01]  /*0080*/  LDC.64 R4, c[0x0][0x388] ;  /* 0x0000e200ff047b82 */ /* 0x000f220000000a00 */
[----:B-1----:R-:W-:-:S04]  /*0090*/  IMAD R7, R0, UR4, R9 ;  /* 0x0000000400077c24 */ /* 0x002fc8000f8e0209 */
[----:B---3--:R-:W-:-:S06]  /*00a0*/  IMAD.WIDE R2, R7, 0x4, R2 ;  /* 0x0000000407027825 */ /* 0x008fcc00078e0202 */
[----:B0-----:R-:W3:Y:S01]  /*00b0*/  LDG.E R2, desc[UR36][R2.64] ;  /* 0x0000002402027981 */ /* 0x001ee2000c1e1900 */
[----:B----4-:R-:W-:-:S06]  /*00c0*/  IMAD.WIDE R4, R7, 0x4, R4 ;  /* 0x0000000407047825 */ /* 0x010fcc00078e0204 */
[----:B------:R-:W3:Y:S01]  /*00d0*/  LDG.E R5, desc[UR36][R4.64] ;  /* 0x0000002404057981 */ /* 0x000ee2000c1e1900 */
[----:B------:R-:W0:Y:S01]  /*00e0*/  S2UR UR5, SR_CgaCtaId ;  /* 0x00000000000579c3 */ /* 0x000e220000008800 */
[----:B------:R-:W-:Y:S01]  /*00f0*/  UMOV UR4, 0x400 ;  /* 0x0000040000047882 */ /* 0x000fe20000000000 */
[----:B------:R-:W1:Y:S01]  /*0100*/  LDCU UR6, c[0x0][0x2f8] ;  /* 0x00005f00ff0677ac */ /* 0x000e620008000800 */
[----:B0-----:R-:W-:-:S06]  /*0110*/  ULEA UR4, UR5, UR4, 0x18 ;  /* 0x0000000405047291 */ /* 0x001fcc000f8ec0ff */
[----:B------:R-:W-:Y:S02]  /*0120*/  LEA R9, R9, UR4, 0x2 ;  /* 0x0000000409097c11 */ /* 0x000fe4000f8e10ff */
[----:B------:R-:W-:Y:S02]  /*0130*/  ISETP.NE.AND P0, PT, R7, RZ, PT ;  /* 0x000000ff0700720c */ /* 0x000fe40003f05270 */
[----:B-1----:R-:W-:-:S04]  /*0140*/  IADD3 R6, P1, PT, R1, UR6, RZ ;  /* 0x0000000601067c10 */ /* 0x002fc8000ff3e0ff */
[----:B--2---:R-:W-:Y:S01]  /*0150*/  IADD3.X R7, PT, PT, RZ, UR7, RZ, P1, !PT ;  /* 0x00000007ff077c10 */ /* 0x004fe20008ffe4ff */
[----:B---3--:R-:W-:-:S05]  /*0160*/  IMAD R0, R2, R5, RZ ;  /* 0x0000000502007224 */ /* 0x008fca00078e02ff */
[----:B------:R0:W-:Y:S01]  /*0170*/  STS [R9], R0 ;  /* 0x0000000009007388 */ /* 0x0001e20000000800 */
[----:B------:R-:W-:Y:S06]  /*0180*/  BAR.SYNC.DEFER_BLOCKING 0x0 ;  /* 0x0000000000007b1d */ /* 0x000fec0000010000 */
[----:B------:R-:W-:Y:S05]  /*0190*/  @P0 EXIT ;  /* 0x000000000000094d */ /* 0x000fea0003800000 */
[----:B0-----:R-:W0:Y:S01]  /*01a0*/  LDS.128 R8, [UR4] ;  /* 0x00000004ff087984 */ /* 0x001e220008000c00 */
[----:B------:R-:W-:Y:S01]  /*01b0*/  MOV R0, 0x0 ;  /* 0x0000000000007802 */ /* 0x000fe20000000f00 */
[----:B------:R-:W1:Y:S02]  /*01c0*/  LDCU.64 UR4, c[0x4][0x8] ;  /* 0x01000100ff0477ac */ /* 0x000e640008000a00 */
[----:B-1----:R-:W-:Y:S01]  /*01d0*/  MOV R4, UR4 ;  /* 0x0000000400047c02 */ /* 0x002fe20008000f00 */
[----:B------:R-:W-:Y:S01]  /*01e0*/  IMAD.U32 R5, RZ, RZ, UR5 ;  /* 0x00000005ff057e24 */ /* 0x000fe2000f8e00ff */
[----:B0-----:R-:W-:Y:S02]  /*01f0*/  IADD3 R2, PT, PT, R10, R9, R8 ;  /* 0x000000090a027210 */ /* 0x001fe40007ffe008 */
[----:B------:R0:W1:Y:S03]  /*0200*/  LDC.64 R8, c[0x4][R0] ;  /* 0x0100000000087b82 */ /* 0x0000660000000a00 */
[----:B------:R-:W-:-:S05]  /*0210*/  IMAD.IADD R2, R2, 0x1, R11 ;  /* 0x0000000102027824 */ /* 0x000fca00078e020b */
[----:B------:R0:W-:Y:S02]  /*0220*/  STL [R1], R2 ;  /* 0x0000000201007387 */ /* 0x0001e40000100800 */
[----:B------:R-:W-:-:S07]  /*0230*/  LEPC R20, `(.L_x_0) ;  /* 0x000000001014794e */ /* 0x000fce0000000000 */
[----:B01----:R-:W-:Y:S05]  /*0240*/  CALL.ABS.NOINC R8 ;  /* 0x0000000008007343 */ /* 0x003fea0003c00000 */
.L_x_0:
[----:B------:R-:W0:Y:S02]  /*0250*/  LDC.64 R4, c[0x0][0x390] ;  /* 0x0000e400ff047b82 */ /* 0x000e240000000a00 */
[----:B0-----:R-:W-:Y:S01]  /*0260*/  REDG.E.ADD.STRONG.GPU desc[UR36][R4.64], R2 ;  /* 0x000000020400798e */ /* 0x001fe2000c12e124 */
[----:B------:R-:W-:Y:S05]  /*0270*/  EXIT ;  /* 0x000000000000794d */ /* 0x000fea0003800000 */
.L_x_1:
[----:B------:R-:W-:-:S00]  /*0280*/  BRA `(.L_x_1) ;  /* 0xfffffffc00fc7947 */ /* 0x000fc0000383ffff */
[----:B------:R-:W-:-:S00]  /*0290*/  NOP ;  /* 0x0000000000007918 */ /* 0x000fc00000000000 */
        /* <DEDUP_REMOVED lines=14> */
.L_x_2:


//--------------------- .nv.global.init           --------------------------
	.section	.nv.global.init,"aw",@progbits
.nv.global.init:
	.type		$str,@object
	.size		$str,(.L_0 - $str)
$str:
        /*0000*/ 	.byte	0x0a, 0x20, 0x25, 0x64, 0x20, 0x0a, 0x20, 0x00
.L_0:


//--------------------- .nv.shared._Z3addPiS_S_   --------------------------
	.section	.nv.shared._Z3addPiS_S_,"aw",@nobits
	.sectionflags	@""
	.align	4
.nv.shared._Z3addPiS_S_:
	.zero		1040


//--------------------- .nv.shared.reserved.0     --------------------------
	.section	.nv.shared.reserved.0,"aw",@nobits
	.weak		__nv_reservedSMEM_offset_0_alias
	.size		__nv_reservedSMEM_offset_0_alias, 0, 64
	.other		__nv_reservedSMEM_offset_0_alias,@"STO_CUDA_RESERVED_SHARED STV_DEFAULT"
__nv_reservedSMEM_offset_0_alias:
	.zero		0
	.zero		64


//--------------------- .nv.constant0._Z3addPiS_S_ --------------------------
	.section	.nv.constant0._Z3addPiS_S_,"a",@progbits
	.sectionflags	@""
	.align	4
.nv.constant0._Z3addPiS_S_:
	.zero		920


//--------------------- SYMBOLS --------------------------

	.type		.nv.reservedSmem.offset0,@object
	.size		.nv.reservedSmem.offset0,0x4
	.type		.nv.reservedSmem.cap,@object
	.size		.nv.reservedSmem.cap,0x4
	.type		vprintf,@function
